	.headerflags	@"EF_CUDA_TEXMODE_UNIFIED EF_CUDA_64BIT_ADDRESS EF_CUDA_ACCELERATORS EF_CUDA_SM90 EF_CUDA_VIRTUAL_SM(EF_CUDA_SM90)"
	.elftype	@"ET_EXEC"


//--------------------- .nv.info                  --------------------------
	.section	.nv.info,"",@"SHT_CUDA_INFO"
	.align	4


	//----- nvinfo : EIATTR_REGCOUNT
	.align		4
        /*0000*/ 	.byte	0x04, 0x2f
        /*0002*/ 	.short	(.L_3 - .L_2)
	.align		4
.L_2:
        /*0004*/ 	.word	index@(triton_poi_fused__native_batch_norm_legit_no_training_91)
        /*0008*/ 	.word	0x00000014


	//----- nvinfo : EIATTR_MIN_STACK_SIZE
	.align		4
.L_3:
        /*000c*/ 	.byte	0x04, 0x12
        /*000e*/ 	.short	(.L_5 - .L_4)
	.align		4
.L_4:
        /*0010*/ 	.word	index@(triton_poi_fused__native_batch_norm_legit_no_training_91)
        /*0014*/ 	.word	0x00000000


	//----- nvinfo : EIATTR_FRAME_SIZE
	.align		4
.L_5:
        /*0018*/ 	.byte	0x04, 0x11
        /*001a*/ 	.short	(.L_7 - .L_6)
	.align		4
.L_6:
        /*001c*/ 	.word	index@(triton_poi_fused__native_batch_norm_legit_no_training_91)
        /*0020*/ 	.word	0x00000000


	//----- nvinfo : EIATTR_MIN_STACK_SIZE
	.align		4
.L_7:
        /*0024*/ 	.byte	0x04, 0x12
        /*0026*/ 	.short	(.L_9 - .L_8)
	.align		4
.L_8:
        /*0028*/ 	.word	index@(triton_poi_fused__native_batch_norm_legit_no_training_91)
        /*002c*/ 	.word	0x00000000
.L_9:


//--------------------- .nv.info.triton_poi_fused__native_batch_norm_legit_no_training_91 --------------------------
	.section	.nv.info.triton_poi_fused__native_batch_norm_legit_no_training_91,"",@"SHT_CUDA_INFO"
	.sectionflags	@""
	.align	4


	//----- nvinfo : EIATTR_CUDA_API_VERSION
	.align		4
        /*0000*/ 	.byte	0x04, 0x37
        /*0002*/ 	.short	(.L_11 - .L_10)
.L_10:
        /*0004*/ 	.word	0x0000007c


	//----- nvinfo : EIATTR_KPARAM_INFO
	.align		4
.L_11:
        /*0008*/ 	.byte	0x04, 0x17
        /*000a*/ 	.short	(.L_13 - .L_12)
.L_12:
        /*000c*/ 	.word	0x00000000
        /*0010*/ 	.short	0x0006
        /*0012*/ 	.short	0x0030
        /*0014*/ 	.byte	0x00, 0xf0, 0x11, 0x00


	//----- nvinfo : EIATTR_KPARAM_INFO
	.align		4
.L_13:
        /*0018*/ 	.byte	0x04, 0x17
        /*001a*/ 	.short	(.L_15 - .L_14)
.L_14:
        /*001c*/ 	.word	0x00000000
        /*0020*/ 	.short	0x0005
        /*0022*/ 	.short	0x0028
        /*0024*/ 	.byte	0x00, 0xf4, 0x21, 0x00


	//----- nvinfo : EIATTR_KPARAM_INFO
	.align		4
.L_15:
        /*0028*/ 	.byte	0x04, 0x17
        /*002a*/ 	.short	(.L_17 - .L_16)
.L_16:
        /*002c*/ 	.word	0x00000000
        /*0030*/ 	.short	0x0004
        /*0032*/ 	.short	0x0020
        /*0034*/ 	.byte	0x00, 0xf4, 0x21, 0x00


	//----- nvinfo : EIATTR_KPARAM_INFO
	.align		4
.L_17:
        /*0038*/ 	.byte	0x04, 0x17
        /*003a*/ 	.short	(.L_19 - .L_18)
.L_18:
        /*003c*/ 	.word	0x00000000
        /*0040*/ 	.short	0x0003
        /*0042*/ 	.short	0x0018
        /*0044*/ 	.byte	0x00, 0xf4, 0x21, 0x00


	//----- nvinfo : EIATTR_KPARAM_INFO
	.align		4
.L_19:
        /*0048*/ 	.byte	0x04, 0x17
        /*004a*/ 	.short	(.L_21 - .L_20)
.L_20:
        /*004c*/ 	.word	0x00000000
        /*0050*/ 	.short	0x0002
        /*0052*/ 	.short	0x0010
        /*0054*/ 	.byte	0x00, 0xf4, 0x21, 0x00


	//----- nvinfo : EIATTR_KPARAM_INFO
	.align		4
.L_21:
        /*0058*/ 	.byte	0x04, 0x17
        /*005a*/ 	.short	(.L_23 - .L_22)
.L_22:
        /*005c*/ 	.word	0x00000000
        /*0060*/ 	.short	0x0001
        /*0062*/ 	.short	0x0008
        /*0064*/ 	.byte	0x00, 0xf4, 0x21, 0x00


	//----- nvinfo : EIATTR_KPARAM_INFO
	.align		4
.L_23:
        /*0068*/ 	.byte	0x04, 0x17
        /*006a*/ 	.short	(.L_25 - .L_24)
.L_24:
        /*006c*/ 	.word	0x00000000
        /*0070*/ 	.short	0x0000
        /*0072*/ 	.short	0x0000
        /*0074*/ 	.byte	0x00, 0xf4, 0x21, 0x00


	//----- nvinfo : EIATTR_SPARSE_MMA_MASK
	.align		4
.L_25:
        /*0078*/ 	.byte	0x03, 0x50
        /*007a*/ 	.short	0x0000


	//----- nvinfo : EIATTR_MAXREG_COUNT
	.align		4
        /*007c*/ 	.byte	0x03, 0x1b
        /*007e*/ 	.short	0x00ff


	//----- nvinfo : EIATTR_EXIT_INSTR_OFFSETS
	.align		4
        /*0080*/ 	.byte	0x04, 0x1c
        /*0082*/ 	.short	(.L_27 - .L_26)


	//   ....[0]....
.L_26:
        /*0084*/ 	.word	0x000002e0


	//   ....[1]....
        /*0088*/ 	.word	0x00000300


	//----- nvinfo : EIATTR_REQNTID
	.align		4
.L_27:
        /*008c*/ 	.byte	0x04, 0x10
        /*008e*/ 	.short	(.L_29 - .L_28)
.L_28:
        /*0090*/ 	.word	0x00000080
        /*0094*/ 	.word	0x00000001
        /*0098*/ 	.word	0x00000001


	//----- nvinfo : EIATTR_CBANK_PARAM_SIZE
	.align		4
.L_29:
        /*009c*/ 	.byte	0x03, 0x19
        /*009e*/ 	.short	0x0034


	//----- nvinfo : EIATTR_PARAM_CBANK
	.align		4
        /*00a0*/ 	.byte	0x04, 0x0a
        /*00a2*/ 	.short	(.L_31 - .L_30)
	.align		4
.L_30:
        /*00a4*/ 	.word	index@(.nv.constant0.triton_poi_fused__native_batch_norm_legit_no_training_91)
        /*00a8*/ 	.short	0x0210
        /*00aa*/ 	.short	0x0034


	//----- nvinfo : EIATTR_SW_WAR
	.align		4
.L_31:
        /*00ac*/ 	.byte	0x04, 0x36
        /*00ae*/ 	.short	(.L_33 - .L_32)
.L_32:
        /*00b0*/ 	.word	0x00000008
.L_33:


//--------------------- .nv.callgraph             --------------------------
	.section	.nv.callgraph,"",@"SHT_CUDA_CALLGRAPH"
	.align	4
	.sectionentsize	8
	.align		4
        /*0000*/ 	.word	0x00000000
	.align		4
        /*0004*/ 	.word	0xffffffff
	.align		4
        /*0008*/ 	.word	0x00000000
	.align		4
        /*000c*/ 	.word	0xfffffffe
	.align		4
        /*0010*/ 	.word	0x00000000
	.align		4
        /*0014*/ 	.word	0xfffffffd
	.align		4
        /*0018*/ 	.word	0x00000000
	.align		4
        /*001c*/ 	.word	0xfffffffc


//--------------------- .nv.constant4             --------------------------
	.section	.nv.constant4,"a",@progbits
	.align	8
	.align		8
.nv.constant4:
        /*0000*/ 	.dword	_$_str
	.align		8
        /*0008*/ 	.dword	_$_str_$_2


//--------------------- .text.triton_poi_fused__native_batch_norm_legit_no_training_91 --------------------------
	.section	.text.triton_poi_fused__native_batch_norm_legit_no_training_91,"ax",@progbits
	.align	128
        .global         triton_poi_fused__native_batch_norm_legit_no_training_91
        .type           triton_poi_fused__native_batch_norm_legit_no_training_91,@function
        .size           triton_poi_fused__native_batch_norm_legit_no_training_91,(.L_x_1 - triton_poi_fused__native_batch_norm_legit_no_training_91)
        .other          triton_poi_fused__native_batch_norm_legit_no_training_91,@"STO_CUDA_ENTRY STV_DEFAULT"
triton_poi_fused__native_batch_norm_legit_no_training_91:
.text.triton_poi_fused__native_batch_norm_legit_no_training_91:
[----:B------:R-:W0:Y:S01]  /*0000*/  LDC R1, c[0x0][0x28] ;  /* 0x00000a00ff017b82 */ /* 0x000e220000000800 */
[----:B------:R-:W1:Y:S07]  /*0010*/  S2R R2, SR_TID.X ;  /* 0x0000000000027919 */ /* 0x000e6e0000002100 */
[----:B------:R-:W2:Y:S01]  /*0020*/  LDC.64 R10, c[0x0][0x220] ;  /* 0x00008800ff0a7b82 */ /* 0x000ea20000000a00 */
[----:B------:R-:W-:Y:S01]  /*0030*/  ULDC.64 UR4, c[0x0][0x208] ;  /* 0x0000820000047ab9 */ /* 0x000fe20000000a00 */
[----:B------:R-:W3:Y:S06]  /*0040*/  S2R R3, SR_CTAID.X ;  /* 0x0000000000037919 */ /* 0x000eec0000002500 */
[----:B------:R-:W4:Y:S08]  /*0050*/  LDC.64 R6, c[0x0][0x210] ;  /* 0x00008400ff067b82 */ /* 0x000f300000000a00 */
[----:B------:R-:W5:Y:S08]  /*0060*/  LDC.64 R8, c[0x0][0x218] ;  /* 0x00008600ff087b82 */ /* 0x000f700000000a00 */
[----:B------:R-:W4:Y:S01]  /*0070*/  LDC.64 R12, c[0x0][0x228] ;  /* 0x00008a00ff0c7b82 */ /* 0x000f220000000a00 */
[----:B-1----:R-:W-:-:S07]  /*0080*/  LOP3.LUT R2, R2, 0x7f, RZ, 0xc0, !PT ;  /* 0x0000007f02027812 */ /* 0x002fce00078ec0ff */
[----:B------:R-:W1:Y:S01]  /*0090*/  LDC.64 R14, c[0x0][0x230] ;  /* 0x00008c00ff0e7b82 */ /* 0x000e620000000a00 */
[----:B---3--:R-:W-:Y:S01]  /*00a0*/  LEA R3, R3, R2, 0x7 ;  /* 0x0000000203037211 */ /* 0x008fe200078e38ff */
[----:B------:R-:W-:-:S03]  /*00b0*/  HFMA2.MMA R2, -RZ, RZ, 0, 0 ;  /* 0x00000000ff027435 */ /* 0x000fc600000001ff */
[----:B------:R-:W-:-:S07]  /*00c0*/  ISETP.GE.AND P2, PT, R3, 0x38a0, PT ;  /* 0x000038a00300780c */ /* 0x000fce0003f46270 */
[----:B------:R-:W-:-:S05]  /*00d0*/  IMAD.HI R0, R3, -0x6f5433fd, R2 ;  /* 0x90abcc0303007827 */ /* 0x000fca00078e0202 */
[----:B------:R-:W-:-:S04]  /*00e0*/  SHF.R.U32.HI R5, RZ, 0x1f, R0 ;  /* 0x0000001fff057819 */ /* 0x000fc80000011600 */
[----:B------:R-:W-:-:S05]  /*00f0*/  LEA.HI.SX32 R5, R0, R5, 0x17 ;  /* 0x0000000500057211 */ /* 0x000fca00078fbaff */
[----:B------:R-:W-:-:S04]  /*0100*/  IMAD R17, R5, -0x38a, R3 ;  /* 0xfffffc7605117824 */ /* 0x000fc800078e0203 */
[----:B--2---:R-:W-:-:S05]  /*0110*/  IMAD.WIDE R10, R17, 0x4, R10 ;  /* 0x00000004110a7825 */ /* 0x004fca00078e020a */
[----:B------:R2:W3:Y:S01]  /*0120*/  @!P2 LDG.E.EL R2, desc[UR4][R10.64] ;  /* 0x000000040a02a981 */ /* 0x0004e2000c2e1900 */
[----:B------:R-:W-:Y:S02]  /*0130*/  CS2R R4, SRZ ;  /* 0x0000000000047805 */ /* 0x000fe4000001ff00 */
[----:B------:R-:W-:Y:S01]  /*0140*/  MOV R0, RZ ;  /* 0x000000ff00007202 */ /* 0x000fe20000000f00 */
[----:B----4-:R-:W-:-:S04]  /*0150*/  IMAD.WIDE R6, R3, 0x4, R6 ;  /* 0x0000000403067825 */ /* 0x010fc800078e0206 */
[C---:B-----5:R-:W-:Y:S01]  /*0160*/  IMAD.WIDE R8, R17.reuse, 0x4, R8 ;  /* 0x0000000411087825 */ /* 0x060fe200078e0208 */
[----:B------:R4:W5:Y:S03]  /*0170*/  @!P2 LDG.E R5, desc[UR4][R6.64] ;  /* 0x000000040605a981 */ /* 0x000966000c1e1900 */
[C---:B0-2---:R-:W-:Y:S01]  /*0180*/  IMAD.WIDE R10, R17.reuse, 0x4, R12 ;  /* 0x00000004110a7825 */ /* 0x045fe200078e020c */
[----:B------:R0:W5:Y:S03]  /*0190*/  @!P2 LDG.E.EL R0, desc[UR4][R8.64] ;  /* 0x000000040800a981 */ /* 0x000166000c2e1900 */
[----:B-1----:R-:W-:Y:S01]  /*01a0*/  IMAD.WIDE R12, R17, 0x4, R14 ;  /* 0x00000004110c7825 */ /* 0x002fe200078e020e */
[----:B------:R-:W-:Y:S01]  /*01b0*/  HFMA2.MMA R15, -RZ, RZ, 0, 0 ;  /* 0x00000000ff0f7435 */ /* 0x000fe200000001ff */
[----:B------:R-:W2:Y:S01]  /*01c0*/  @!P2 LDG.E.EL R4, desc[UR4][R10.64] ;  /* 0x000000040a04a981 */ /* 0x000ea2000c2e1900 */
[----:B----4-:R-:W1:Y:S08]  /*01d0*/  LDC.64 R6, c[0x0][0x238] ;  /* 0x00008e00ff067b82 */ /* 0x010e700000000a00 */
[----:B------:R-:W2:Y:S01]  /*01e0*/  @!P2 LDG.E.EL R15, desc[UR4][R12.64] ;  /* 0x000000040c0fa981 */ /* 0x000ea2000c2e1900 */
[----:B0-----:R-:W-:Y:S01]  /*01f0*/  MOV R9, 0x3e800000 ;  /* 0x3e80000000097802 */ /* 0x001fe20000000f00 */
[----:B---3--:R-:W-:-:S04]  /*0200*/  FADD R2, R2, 9.9999997473787516356e-06 ;  /* 0x3727c5ac02027421 */ /* 0x008fc80000000000 */
[----:B------:R1:W0:Y:S01]  /*0210*/  MUFU.SQRT R14, R2 ;  /* 0x00000002000e7308 */ /* 0x0002220000002000 */
[----:B-----5:R-:W-:Y:S01]  /*0220*/  FADD R0, -R0, R5 ;  /* 0x0000000500007221 */ /* 0x020fe20000000100 */
[----:B-1----:R-:W-:Y:S01]  /*0230*/  IMAD.WIDE R2, R3, 0x4, R6 ;  /* 0x0000000403027825 */ /* 0x002fe200078e0206 */
[C---:B0-----:R-:W-:Y:S02]  /*0240*/  FSETP.GT.AND P0, PT, R14.reuse, 8.50705917302346158658e+37, PT ;  /* 0x7e8000000e00780b */ /* 0x041fe40003f04000 */
[----:B------:R-:W-:Y:S02]  /*0250*/  FSETP.GEU.AND P1, PT, R14, 1.175494350822287508e-38, PT ;  /* 0x008000000e00780b */ /* 0x000fe40003f2e000 */
[----:B------:R-:W-:-:S09]  /*0260*/  FSEL R9, R9, 1, P0 ;  /* 0x3f80000009097808 */ /* 0x000fd20000000000 */
[----:B------:R-:W-:Y:S02]  /*0270*/  @P0 FMUL R14, R14, 0.25 ;  /* 0x3e8000000e0e0820 */ /* 0x000fe40000400000 */
[----:B------:R-:W-:Y:S02]  /*0280*/  @!P1 FMUL R9, R9, 16777216 ;  /* 0x4b80000009099820 */ /* 0x000fe40000400000 */
[----:B------:R-:W-:-:S06]  /*0290*/  @!P1 FMUL R14, R14, 16777216 ;  /* 0x4b8000000e0e9820 */ /* 0x000fcc0000400000 */
[----:B------:R-:W0:Y:S02]  /*02a0*/  MUFU.RCP R14, R14 ;  /* 0x0000000e000e7308 */ /* 0x000e240000001000 */
[----:B0-----:R-:W-:-:S04]  /*02b0*/  FMUL R9, R14, R9 ;  /* 0x000000090e097220 */ /* 0x001fc80000400000 */
[----:B------:R-:W-:-:S04]  /*02c0*/  FMUL R0, R0, R9 ;  /* 0x0000000900007220 */ /* 0x000fc80000400000 */
[----:B--2---:R-:W-:Y:S01]  /*02d0*/  FFMA R15, R0, R4, R15 ;  /* 0x00000004000f7223 */ /* 0x004fe2000000000f */
[----:B------:R-:W-:Y:S06]  /*02e0*/  @P2 EXIT ;  /* 0x000000000000294d */ /* 0x000fec0003800000 */
[----:B------:R-:W-:Y:S01]  /*02f0*/  STG.E desc[UR4][R2.64], R15 ;  /* 0x0000000f02007986 */ /* 0x000fe2000c101904 */
[----:B------:R-:W-:Y:S05]  /*0300*/  EXIT ;  /* 0x000000000000794d */ /* 0x000fea0003800000 */
.L_x_0:
[----:B------:R-:W-:-:S00]  /*0310*/  BRA `(.L_x_0) ;  /* 0xfffffffc00fc7947 */ /* 0x000fc0000383ffff */
[----:B------:R-:W-:-:S00]  /*0320*/  NOP ;  /* 0x0000000000007918 */ /* 0x000fc00000000000 */
        /* <DEDUP_REMOVED lines=13> */
.L_x_1:


//--------------------- .nv.global.init           --------------------------
	.section	.nv.global.init,"aw",@progbits
.nv.global.init:
	.type		_$_str,@object
	.size		_$_str,(_$_str_$_2 - _$_str)
_$_str:
        /*0000*/ 	.byte	0x5f, 0x5f, 0x43, 0x55, 0x44, 0x41, 0x5f, 0x46, 0x54, 0x5a, 0x00
	.type		_$_str_$_2,@object
	.size		_$_str_$_2,(.L_1 - _$_str_$_2)
_$_str_$_2:
        /*000b*/ 	.byte	0x5f, 0x5f, 0x43, 0x55, 0x44, 0x41, 0x5f, 0x50, 0x52, 0x45, 0x43, 0x5f, 0x53, 0x51, 0x52, 0x54
        /*001b*/ 	.byte	0x00
.L_1:


//--------------------- .nv.constant0.triton_poi_fused__native_batch_norm_legit_no_training_91 --------------------------
	.section	.nv.constant0.triton_poi_fused__native_batch_norm_legit_no_training_91,"a",@progbits
	.sectionflags	@""
	.align	4
.nv.constant0.triton_poi_fused__native_batch_norm_legit_no_training_91:
	.zero		580
